//
// Generated by NVIDIA NVVM Compiler
//
// Compiler Build ID: CL-36424714
// Cuda compilation tools, release 13.0, V13.0.88
// Based on NVVM 20.0.0
//

.version 9.0
.target sm_100
.address_size 64

	// .globl	_Z10stencil_1DPiS_
// _ZZ10stencil_1DPiS_E4temp has been demoted

.visible .entry _Z10stencil_1DPiS_(
	.param .u64 .ptr .align 1 _Z10stencil_1DPiS__param_0,
	.param .u64 .ptr .align 1 _Z10stencil_1DPiS__param_1
)
{
	.reg .pred 	%p<2>;
	.reg .b32 	%r<24>;
	.reg .b64 	%rd<9>;
	// demoted variable
	.shared .align 4 .b8 _ZZ10stencil_1DPiS_E4temp[88];
	ld.param.u64 	%rd3, [_Z10stencil_1DPiS__param_0];
	ld.param.u64 	%rd2, [_Z10stencil_1DPiS__param_1];
	cvta.to.global.u64 	%rd4, %rd3;
	mov.u32 	%r3, %tid.x;
	mov.u32 	%r4, %ntid.x;
	mov.u32 	%r5, %ctaid.x;
	mad.lo.s32 	%r1, %r4, %r5, %r3;
	mul.wide.s32 	%rd5, %r1, 4;
	add.s64 	%rd1, %rd4, %rd5;
	ld.global.u32 	%r6, [%rd1];
	shl.b32 	%r7, %r3, 2;
	mov.u32 	%r8, _ZZ10stencil_1DPiS_E4temp;
	add.s32 	%r2, %r8, %r7;
	st.shared.u32 	[%r2+12], %r6;
	setp.gt.u32 	%p1, %r3, 2;
	@%p1 bra 	$L__BB0_2;
	ld.global.u32 	%r9, [%rd1+-12];
	st.shared.u32 	[%r2], %r9;
	ld.global.u32 	%r10, [%rd1+64];
	st.shared.u32 	[%r2+76], %r10;
$L__BB0_2:
	bar.sync 	0;
	ld.shared.u32 	%r11, [%r2];
	ld.shared.u32 	%r12, [%r2+4];
	add.s32 	%r13, %r12, %r11;
	ld.shared.u32 	%r14, [%r2+8];
	add.s32 	%r15, %r14, %r13;
	ld.shared.u32 	%r16, [%r2+12];
	add.s32 	%r17, %r16, %r15;
	ld.shared.u32 	%r18, [%r2+16];
	add.s32 	%r19, %r18, %r17;
	ld.shared.u32 	%r20, [%r2+20];
	add.s32 	%r21, %r20, %r19;
	ld.shared.u32 	%r22, [%r2+24];
	add.s32 	%r23, %r22, %r21;
	cvta.to.global.u64 	%rd6, %rd2;
	add.s64 	%rd8, %rd6, %rd5;
	st.global.u32 	[%rd8], %r23;
	ret;

}


// ===== COMPILED SASS (sm_100) =====

	.target	sm_100

	.elftype	@"ET_EXEC"


//--------------------- .note.nv.tkinfo           --------------------------
	.section	.note.nv.tkinfo,"",@"SHT_NOTE"
	.sectionflags	@"SHF_NOTE_NV_TKINFO"
	.tkinfo
        /*0018*/ 	.word	0x00000002
        /*0030*/ 	.string	""
        /*0030*/ 	.string	"ptxas"
        /*0030*/ 	.string	"Cuda compilation tools, release 13.0, V13.0.88"
        /*0030*/ 	.string	"Build cuda_13.0.r13.0/compiler.36424714_0"
        /*0030*/ 	.string	"-arch sm_100 -m 64 "



//--------------------- .note.nv.cuinfo           --------------------------
	.section	.note.nv.cuinfo,"",@"SHT_NOTE"
	.sectionflags	@"SHF_NOTE_NV_CUINFO"
        /*0018*/ 	.short	0x0002
        /*001a*/ 	.short	0x0064
        /*001c*/ 	.short	0x0082
	.zero		2


//--------------------- .nv.info                  --------------------------
	.section	.nv.info,"",@"SHT_CUDA_INFO"
	.align	4


	//----- nvinfo : EIATTR_REGCOUNT
	.align		4
        /*0000*/ 	.byte	0x04, 0x2f
        /*0002*/ 	.short	(.L_1 - .L_0)
	.align		4
.L_0:
        /*0004*/ 	.word	index@(_Z10stencil_1DPiS_)
        /*0008*/ 	.word	0x00000011


	//----- nvinfo : EIATTR_FRAME_SIZE
	.align		4
.L_1:
        /*000c*/ 	.byte	0x04, 0x11
        /*000e*/ 	.short	(.L_3 - .L_2)
	.align		4
.L_2:
        /*0010*/ 	.word	index@(_Z10stencil_1DPiS_)
        /*0014*/ 	.word	0x00000000


	//----- nvinfo : EIATTR_MIN_STACK_SIZE
	.align		4
.L_3:
        /*0018*/ 	.byte	0x04, 0x12
        /*001a*/ 	.short	(.L_5 - .L_4)
	.align		4
.L_4:
        /*001c*/ 	.word	index@(_Z10stencil_1DPiS_)
        /*0020*/ 	.word	0x00000000
.L_5:


//--------------------- .nv.compat                --------------------------
	.section	.nv.compat,"",@"SHT_CUDA_COMPAT_INFO"
	.align	4
        /*0000*/ 	.byte	0x02, 0x09, 0x00, 0x00, 0x02, 0x02, 0x01, 0x00, 0x02, 0x05, 0x05, 0x00, 0x03, 0x07, 0x01, 0x01
        /*0010*/ 	.byte	0x02, 0x03, 0x00, 0x00, 0x02, 0x06, 0x01, 0x00, 0x04, 0x0b, 0x08, 0x00, 0x09, 0x00, 0x00, 0x00
        /*0020*/ 	.byte	0x00, 0x00, 0x00, 0x00


//--------------------- .nv.info._Z10stencil_1DPiS_ --------------------------
	.section	.nv.info._Z10stencil_1DPiS_,"",@"SHT_CUDA_INFO"
	.sectionflags	@""
	.align	4


	//----- nvinfo : EIATTR_CUDA_API_VERSION
	.align		4
        /*0000*/ 	.byte	0x04, 0x37
        /*0002*/ 	.short	(.L_7 - .L_6)
.L_6:
        /*0004*/ 	.word	0x00000082


	//----- nvinfo : EIATTR_KPARAM_INFO
	.align		4
.L_7:
        /*0008*/ 	.byte	0x04, 0x17
        /*000a*/ 	.short	(.L_9 - .L_8)
.L_8:
        /*000c*/ 	.word	0x00000000
        /*0010*/ 	.short	0x0001
        /*0012*/ 	.short	0x0008
        /*0014*/ 	.byte	0x00, 0xf5, 0x21, 0x00


	//----- nvinfo : EIATTR_KPARAM_INFO
	.align		4
.L_9:
        /*0018*/ 	.byte	0x04, 0x17
        /*001a*/ 	.short	(.L_11 - .L_10)
.L_10:
        /*001c*/ 	.word	0x00000000
        /*0020*/ 	.short	0x0000
        /*0022*/ 	.short	0x0000
        /*0024*/ 	.byte	0x00, 0xf5, 0x21, 0x00


	//----- nvinfo : EIATTR_SPARSE_MMA_MASK
	.align		4
.L_11:
        /*0028*/ 	.byte	0x03, 0x50
        /*002a*/ 	.short	0x0000


	//----- nvinfo : EIATTR_MAXREG_COUNT
	.align		4
        /*002c*/ 	.byte	0x03, 0x1b
        /*002e*/ 	.short	0x00ff


	//----- nvinfo : EIATTR_NUM_BARRIERS
	.align		4
        /*0030*/ 	.byte	0x02, 0x4c
        /*0032*/ 	.byte	0x01
	.zero		1


	//----- nvinfo : EIATTR_MERCURY_ISA_VERSION
	.align		4
        /*0034*/ 	.byte	0x03, 0x5f
        /*0036*/ 	.short	0x0101


	//----- nvinfo : EIATTR_VRC_CTA_INIT_COUNT
	.align		4
        /*0038*/ 	.byte	0x02, 0x4a
	.zero		1
	.zero		1


	//----- nvinfo : EIATTR_EXIT_INSTR_OFFSETS
	.align		4
        /*003c*/ 	.byte	0x04, 0x1c
        /*003e*/ 	.short	(.L_13 - .L_12)


	//   ....[0]....
.L_12:
        /*0040*/ 	.word	0x00000210


	//----- nvinfo : EIATTR_CBANK_PARAM_SIZE
	.align		4
.L_13:
        /*0044*/ 	.byte	0x03, 0x19
        /*0046*/ 	.short	0x0010


	//----- nvinfo : EIATTR_PARAM_CBANK
	.align		4
        /*0048*/ 	.byte	0x04, 0x0a
        /*004a*/ 	.short	(.L_15 - .L_14)
	.align		4
.L_14:
        /*004c*/ 	.word	index@(.nv.constant0._Z10stencil_1DPiS_)
        /*0050*/ 	.short	0x0380
        /*0052*/ 	.short	0x0010


	//----- nvinfo : EIATTR_SW_WAR
	.align		4
.L_15:
        /*0054*/ 	.byte	0x04, 0x36
        /*0056*/ 	.short	(.L_17 - .L_16)
.L_16:
        /*0058*/ 	.word	0x00000008
.L_17:


//--------------------- .nv.callgraph             --------------------------
	.section	.nv.callgraph,"",@"SHT_CUDA_CALLGRAPH"
	.align	4
	.sectionentsize	8
	.align		4
        /*0000*/ 	.word	0x00000000
	.align		4
        /*0004*/ 	.word	0xffffffff
	.align		4
        /*0008*/ 	.word	0x00000000
	.align		4
        /*000c*/ 	.word	0xfffffffe
	.align		4
        /*0010*/ 	.word	0x00000000
	.align		4
        /*0014*/ 	.word	0xfffffffd
	.align		4
        /*0018*/ 	.word	0x00000000
	.align		4
        /*001c*/ 	.word	0xfffffffc


//--------------------- .text._Z10stencil_1DPiS_  --------------------------
	.section	.text._Z10stencil_1DPiS_,"ax",@progbits
	.align	128
        .global         _Z10stencil_1DPiS_
        .type           _Z10stencil_1DPiS_,@function
        .size           _Z10stencil_1DPiS_,(.L_x_1 - _Z10stencil_1DPiS_)
        .other          _Z10stencil_1DPiS_,@"STO_CUDA_ENTRY STV_DEFAULT"
_Z10stencil_1DPiS_:
.text._Z10stencil_1DPiS_:
[----:B------:R-:W-:Y:S01]  /*0000*/  LDC R1, c[0x0][0x37c] ;  /* 0x0000df00ff017b82 */ /* 0x000fe20000000800 */
[----:B------:R-:W0:Y:S07]  /*0010*/  S2R R7, SR_TID.X ;  /* 0x0000000000077919 */ /* 0x000e2e0000002100 */
[----:B------:R-:W1:Y:S01]  /*0020*/  LDC.64 R2, c[0x0][0x380] ;  /* 0x0000e000ff027b82 */ /* 0x000e620000000a00 */
[----:B------:R-:W2:Y:S01]  /*0030*/  LDCU UR4, c[0x0][0x360] ;  /* 0x00006c00ff0477ac */ /* 0x000ea20008000800 */
[----:B------:R-:W2:Y:S01]  /*0040*/  S2R R0, SR_CTAID.X ;  /* 0x0000000000007919 */ /* 0x000ea20000002500 */
[----:B------:R-:W3:Y:S01]  /*0050*/  LDCU.64 UR6, c[0x0][0x358] ;  /* 0x00006b00ff0677ac */ /* 0x000ee20008000a00 */
[----:B0-----:R-:W-:Y:S01]  /*0060*/  ISETP.GT.U32.AND P0, PT, R7, 0x2, PT ;  /* 0x000000020700780c */ /* 0x001fe20003f04070 */
[----:B--2---:R-:W-:-:S04]  /*0070*/  IMAD R5, R0, UR4, R7 ;  /* 0x0000000400057c24 */ /* 0x004fc8000f8e0207 */
[----:B-1----:R-:W-:-:S05]  /*0080*/  IMAD.WIDE R2, R5, 0x4, R2 ;  /* 0x0000000405027825 */ /* 0x002fca00078e0202 */
[----:B---3--:R-:W2:Y:S04]  /*0090*/  LDG.E R0, desc[UR6][R2.64] ;  /* 0x0000000602007981 */ /* 0x008ea8000c1e1900 */
[----:B------:R-:W3:Y:S04]  /*00a0*/  @!P0 LDG.E R4, desc[UR6][R2.64+-0xc] ;  /* 0xfffff40602048981 */ /* 0x000ee8000c1e1900 */
[----:B------:R0:W4:Y:S01]  /*00b0*/  @!P0 LDG.E R6, desc[UR6][R2.64+0x40] ;  /* 0x0000400602068981 */ /* 0x000122000c1e1900 */
[----:B------:R-:W1:Y:S01]  /*00c0*/  S2UR UR5, SR_CgaCtaId ;  /* 0x00000000000579c3 */ /* 0x000e620000008800 */
[----:B------:R-:W-:-:S07]  /*00d0*/  UMOV UR4, 0x400 ;  /* 0x0000040000047882 */ /* 0x000fce0000000000 */
[----:B0-----:R-:W0:Y:S01]  /*00e0*/  LDC.64 R2, c[0x0][0x388] ;  /* 0x0000e200ff027b82 */ /* 0x001e220000000a00 */
[----:B-1----:R-:W-:-:S06]  /*00f0*/  ULEA UR4, UR5, UR4, 0x18 ;  /* 0x0000000405047291 */ /* 0x002fcc000f8ec0ff */
[----:B------:R-:W-:Y:S01]  /*0100*/  LEA R7, R7, UR4, 0x2 ;  /* 0x0000000407077c11 */ /* 0x000fe2000f8e10ff */
[----:B0-----:R-:W-:-:S04]  /*0110*/  IMAD.WIDE R2, R5, 0x4, R2 ;  /* 0x0000000405027825 */ /* 0x001fc800078e0202 */
[----:B--2---:R-:W-:Y:S04]  /*0120*/  STS [R7+0xc], R0 ;  /* 0x00000c0007007388 */ /* 0x004fe80000000800 */
[----:B---3--:R-:W-:Y:S04]  /*0130*/  @!P0 STS [R7], R4 ;  /* 0x0000000407008388 */ /* 0x008fe80000000800 */
[----:B----4-:R-:W-:Y:S01]  /*0140*/  @!P0 STS [R7+0x4c], R6 ;  /* 0x00004c0607008388 */ /* 0x010fe20000000800 */
[----:B------:R-:W-:Y:S06]  /*0150*/  BAR.SYNC.DEFER_BLOCKING 0x0 ;  /* 0x0000000000007b1d */ /* 0x000fec0000010000 */
[----:B------:R-:W-:Y:S04]  /*0160*/  LDS R8, [R7] ;  /* 0x0000000007087984 */ /* 0x000fe80000000800 */
[----:B------:R-:W-:Y:S04]  /*0170*/  LDS R9, [R7+0x4] ;  /* 0x0000040007097984 */ /* 0x000fe80000000800 */
[----:B------:R-:W0:Y:S04]  /*0180*/  LDS R10, [R7+0x8] ;  /* 0x00000800070a7984 */ /* 0x000e280000000800 */
[----:B------:R-:W-:Y:S04]  /*0190*/  LDS R11, [R7+0xc] ;  /* 0x00000c00070b7984 */ /* 0x000fe80000000800 */
[----:B------:R-:W1:Y:S04]  /*01a0*/  LDS R12, [R7+0x10] ;  /* 0x00001000070c7984 */ /* 0x000e680000000800 */
[----:B------:R-:W-:Y:S04]  /*01b0*/  LDS R13, [R7+0x14] ;  /* 0x00001400070d7984 */ /* 0x000fe80000000800 */
[----:B------:R-:W2:Y:S01]  /*01c0*/  LDS R14, [R7+0x18] ;  /* 0x00001800070e7984 */ /* 0x000ea20000000800 */
[----:B0-----:R-:W-:-:S04]  /*01d0*/  IADD3 R8, PT, PT, R10, R9, R8 ;  /* 0x000000090a087210 */ /* 0x001fc80007ffe008 */
[----:B-1----:R-:W-:-:S04]  /*01e0*/  IADD3 R8, PT, PT, R12, R11, R8 ;  /* 0x0000000b0c087210 */ /* 0x002fc80007ffe008 */
[----:B--2---:R-:W-:-:S05]  /*01f0*/  IADD3 R13, PT, PT, R14, R13, R8 ;  /* 0x0000000d0e0d7210 */ /* 0x004fca0007ffe008 */
[----:B------:R-:W-:Y:S01]  /*0200*/  STG.E desc[UR6][R2.64], R13 ;  /* 0x0000000d02007986 */ /* 0x000fe2000c101906 */
[----:B------:R-:W-:Y:S05]  /*0210*/  EXIT ;  /* 0x000000000000794d */ /* 0x000fea0003800000 */
.L_x_0:
[----:B------:R-:W-:-:S00]  /*0220*/  BRA `(.L_x_0) ;  /* 0xfffffffc00fc7947 */ /* 0x000fc0000383ffff */
[----:B------:R-:W-:-:S00]  /*0230*/  NOP ;  /* 0x0000000000007918 */ /* 0x000fc00000000000 */
        /* <DEDUP_REMOVED lines=12> */
.L_x_1:


//--------------------- .nv.shared._Z10stencil_1DPiS_ --------------------------
	.section	.nv.shared._Z10stencil_1DPiS_,"aw",@nobits
	.sectionflags	@""
	.align	4
.nv.shared._Z10stencil_1DPiS_:
	.zero		1112


//--------------------- .nv.shared.reserved.0     --------------------------
	.section	.nv.shared.reserved.0,"aw",@nobits
	.weak		__nv_reservedSMEM_offset_0_alias
	.size		__nv_reservedSMEM_offset_0_alias, 0, 64
	.other		__nv_reservedSMEM_offset_0_alias,@"STO_CUDA_RESERVED_SHARED STV_DEFAULT"
__nv_reservedSMEM_offset_0_alias:
	.zero		0
	.zero		64


//--------------------- .nv.constant0._Z10stencil_1DPiS_ --------------------------
	.section	.nv.constant0._Z10stencil_1DPiS_,"a",@progbits
	.sectionflags	@""
	.align	4
.nv.constant0._Z10stencil_1DPiS_:
	.zero		912


//--------------------- SYMBOLS --------------------------

	.type		.nv.reservedSmem.offset0,@object
	.size		.nv.reservedSmem.offset0,0x4
	.type		.nv.reservedSmem.cap,@object
	.size		.nv.reservedSmem.cap,0x4
